//
// Generated by NVIDIA NVVM Compiler
//
// Compiler Build ID: CL-36424714
// Cuda compilation tools, release 13.0, V13.0.88
// Based on NVVM 20.0.0
//

.version 9.0
.target sm_100
.address_size 64

	// .globl	_Z9convolutePfiS_iiS_ii

.visible .entry _Z9convolutePfiS_iiS_ii(
	.param .u64 .ptr .align 1 _Z9convolutePfiS_iiS_ii_param_0,
	.param .u32 _Z9convolutePfiS_iiS_ii_param_1,
	.param .u64 .ptr .align 1 _Z9convolutePfiS_iiS_ii_param_2,
	.param .u32 _Z9convolutePfiS_iiS_ii_param_3,
	.param .u32 _Z9convolutePfiS_iiS_ii_param_4,
	.param .u64 .ptr .align 1 _Z9convolutePfiS_iiS_ii_param_5,
	.param .u32 _Z9convolutePfiS_iiS_ii_param_6,
	.param .u32 _Z9convolutePfiS_iiS_ii_param_7
)
{
	.reg .pred 	%p<13>;
	.reg .b32 	%r<49>;
	.reg .b32 	%f<68>;
	.reg .b64 	%rd<40>;

	ld.param.u64 	%rd9, [_Z9convolutePfiS_iiS_ii_param_0];
	ld.param.u32 	%r22, [_Z9convolutePfiS_iiS_ii_param_1];
	ld.param.u64 	%rd10, [_Z9convolutePfiS_iiS_ii_param_2];
	ld.param.u32 	%r23, [_Z9convolutePfiS_iiS_ii_param_3];
	ld.param.u64 	%rd8, [_Z9convolutePfiS_iiS_ii_param_5];
	ld.param.u32 	%r25, [_Z9convolutePfiS_iiS_ii_param_6];
	ld.param.u32 	%r24, [_Z9convolutePfiS_iiS_ii_param_7];
	cvta.to.global.u64 	%rd1, %rd10;
	cvta.to.global.u64 	%rd2, %rd9;
	mov.u32 	%r26, %tid.x;
	mov.u32 	%r27, %ctaid.x;
	mov.u32 	%r28, %ntid.x;
	mad.lo.s32 	%r1, %r27, %r28, %r26;
	mov.u32 	%r29, %tid.y;
	mov.u32 	%r30, %ctaid.y;
	mov.u32 	%r31, %ntid.y;
	mad.lo.s32 	%r2, %r30, %r31, %r29;
	setp.le.s32 	%p1, %r25, %r2;
	setp.le.s32 	%p2, %r24, %r1;
	or.pred  	%p3, %p1, %p2;
	@%p3 bra 	$L__BB0_15;
	cvta.to.global.u64 	%rd11, %rd8;
	mad.lo.s32 	%r32, %r24, %r2, %r1;
	mul.wide.s32 	%rd12, %r32, 4;
	add.s64 	%rd3, %rd11, %rd12;
	mov.b32 	%r33, 0;
	st.global.u32 	[%rd3], %r33;
	setp.lt.s32 	%p4, %r22, 1;
	@%p4 bra 	$L__BB0_15;
	and.b32  	%r3, %r22, 7;
	add.s32 	%r4, %r3, -1;
	and.b32  	%r5, %r22, 3;
	and.b32  	%r6, %r22, 2147483640;
	and.b32  	%r7, %r22, 1;
	neg.s32 	%r8, %r6;
	add.s64 	%rd4, %rd1, 16;
	mov.b32 	%r43, 0;
	mov.f32 	%f67, 0f00000000;
$L__BB0_3:
	setp.lt.u32 	%p5, %r22, 8;
	mul.lo.s32 	%r10, %r43, %r22;
	add.s32 	%r36, %r43, %r2;
	mad.lo.s32 	%r11, %r36, %r23, %r1;
	mov.b32 	%r47, 0;
	@%p5 bra 	$L__BB0_6;
	mul.wide.u32 	%rd13, %r10, 4;
	add.s64 	%rd14, %rd2, %rd13;
	add.s64 	%rd39, %rd14, 16;
	mov.u32 	%r44, %r11;
	mov.u32 	%r45, %r8;
$L__BB0_5:
	.pragma "nounroll";
	mul.wide.s32 	%rd15, %r44, 4;
	add.s64 	%rd16, %rd4, %rd15;
	ld.global.f32 	%f16, [%rd39+-16];
	ld.global.f32 	%f17, [%rd16+-16];
	fma.rn.f32 	%f18, %f16, %f17, %f67;
	st.global.f32 	[%rd3], %f18;
	ld.global.f32 	%f19, [%rd39+-12];
	ld.global.f32 	%f20, [%rd16+-12];
	fma.rn.f32 	%f21, %f19, %f20, %f18;
	st.global.f32 	[%rd3], %f21;
	ld.global.f32 	%f22, [%rd39+-8];
	ld.global.f32 	%f23, [%rd16+-8];
	fma.rn.f32 	%f24, %f22, %f23, %f21;
	st.global.f32 	[%rd3], %f24;
	ld.global.f32 	%f25, [%rd39+-4];
	ld.global.f32 	%f26, [%rd16+-4];
	fma.rn.f32 	%f27, %f25, %f26, %f24;
	st.global.f32 	[%rd3], %f27;
	ld.global.f32 	%f28, [%rd39];
	ld.global.f32 	%f29, [%rd16];
	fma.rn.f32 	%f30, %f28, %f29, %f27;
	st.global.f32 	[%rd3], %f30;
	ld.global.f32 	%f31, [%rd39+4];
	ld.global.f32 	%f32, [%rd16+4];
	fma.rn.f32 	%f33, %f31, %f32, %f30;
	st.global.f32 	[%rd3], %f33;
	ld.global.f32 	%f34, [%rd39+8];
	ld.global.f32 	%f35, [%rd16+8];
	fma.rn.f32 	%f36, %f34, %f35, %f33;
	st.global.f32 	[%rd3], %f36;
	ld.global.f32 	%f37, [%rd39+12];
	ld.global.f32 	%f38, [%rd16+12];
	fma.rn.f32 	%f67, %f37, %f38, %f36;
	st.global.f32 	[%rd3], %f67;
	add.s32 	%r45, %r45, 8;
	add.s32 	%r44, %r44, 8;
	add.s64 	%rd39, %rd39, 32;
	setp.ne.s32 	%p6, %r45, 0;
	mov.u32 	%r47, %r6;
	@%p6 bra 	$L__BB0_5;
$L__BB0_6:
	setp.eq.s32 	%p7, %r3, 0;
	@%p7 bra 	$L__BB0_14;
	setp.lt.u32 	%p8, %r4, 3;
	@%p8 bra 	$L__BB0_9;
	add.s32 	%r37, %r47, %r10;
	mul.wide.u32 	%rd17, %r37, 4;
	add.s64 	%rd18, %rd2, %rd17;
	ld.global.f32 	%f40, [%rd18];
	add.s32 	%r38, %r11, %r47;
	mul.wide.s32 	%rd19, %r38, 4;
	add.s64 	%rd20, %rd1, %rd19;
	ld.global.f32 	%f41, [%rd20];
	fma.rn.f32 	%f42, %f40, %f41, %f67;
	st.global.f32 	[%rd3], %f42;
	cvt.u64.u32 	%rd21, %r10;
	cvt.u64.u32 	%rd22, %r47;
	add.s64 	%rd23, %rd22, %rd21;
	shl.b64 	%rd24, %rd23, 2;
	add.s64 	%rd25, %rd2, %rd24;
	ld.global.f32 	%f43, [%rd25+4];
	ld.global.f32 	%f44, [%rd20+4];
	fma.rn.f32 	%f45, %f43, %f44, %f42;
	st.global.f32 	[%rd3], %f45;
	ld.global.f32 	%f46, [%rd25+8];
	ld.global.f32 	%f47, [%rd20+8];
	fma.rn.f32 	%f48, %f46, %f47, %f45;
	st.global.f32 	[%rd3], %f48;
	ld.global.f32 	%f49, [%rd25+12];
	ld.global.f32 	%f50, [%rd20+12];
	fma.rn.f32 	%f67, %f49, %f50, %f48;
	st.global.f32 	[%rd3], %f67;
	add.s32 	%r47, %r47, 4;
$L__BB0_9:
	setp.eq.s32 	%p9, %r5, 0;
	@%p9 bra 	$L__BB0_14;
	setp.eq.s32 	%p10, %r5, 1;
	@%p10 bra 	$L__BB0_12;
	add.s32 	%r39, %r47, %r10;
	mul.wide.u32 	%rd26, %r39, 4;
	add.s64 	%rd27, %rd2, %rd26;
	ld.global.f32 	%f52, [%rd27];
	add.s32 	%r40, %r11, %r47;
	mul.wide.s32 	%rd28, %r40, 4;
	add.s64 	%rd29, %rd1, %rd28;
	ld.global.f32 	%f53, [%rd29];
	fma.rn.f32 	%f54, %f52, %f53, %f67;
	st.global.f32 	[%rd3], %f54;
	cvt.u64.u32 	%rd30, %r10;
	cvt.u64.u32 	%rd31, %r47;
	add.s64 	%rd32, %rd31, %rd30;
	shl.b64 	%rd33, %rd32, 2;
	add.s64 	%rd34, %rd2, %rd33;
	ld.global.f32 	%f55, [%rd34+4];
	ld.global.f32 	%f56, [%rd29+4];
	fma.rn.f32 	%f67, %f55, %f56, %f54;
	st.global.f32 	[%rd3], %f67;
	add.s32 	%r47, %r47, 2;
$L__BB0_12:
	setp.eq.s32 	%p11, %r7, 0;
	@%p11 bra 	$L__BB0_14;
	add.s32 	%r41, %r47, %r10;
	mul.wide.u32 	%rd35, %r41, 4;
	add.s64 	%rd36, %rd2, %rd35;
	ld.global.f32 	%f57, [%rd36];
	add.s32 	%r42, %r11, %r47;
	mul.wide.s32 	%rd37, %r42, 4;
	add.s64 	%rd38, %rd1, %rd37;
	ld.global.f32 	%f58, [%rd38];
	fma.rn.f32 	%f67, %f57, %f58, %f67;
	st.global.f32 	[%rd3], %f67;
$L__BB0_14:
	add.s32 	%r43, %r43, 1;
	setp.ne.s32 	%p12, %r43, %r22;
	@%p12 bra 	$L__BB0_3;
$L__BB0_15:
	ret;

}


// ===== COMPILED SASS (sm_100) =====

	.target	sm_100

	.elftype	@"ET_EXEC"


//--------------------- .note.nv.tkinfo           --------------------------
	.section	.note.nv.tkinfo,"",@"SHT_NOTE"
	.sectionflags	@"SHF_NOTE_NV_TKINFO"
	.tkinfo
        /*0018*/ 	.word	0x00000002
        /*0030*/ 	.string	""
        /*0030*/ 	.string	"ptxas"
        /*0030*/ 	.string	"Cuda compilation tools, release 13.0, V13.0.88"
        /*0030*/ 	.string	"Build cuda_13.0.r13.0/compiler.36424714_0"
        /*0030*/ 	.string	"-arch sm_100 -m 64 "



//--------------------- .note.nv.cuinfo           --------------------------
	.section	.note.nv.cuinfo,"",@"SHT_NOTE"
	.sectionflags	@"SHF_NOTE_NV_CUINFO"
        /*0018*/ 	.short	0x0002
        /*001a*/ 	.short	0x0064
        /*001c*/ 	.short	0x0082
	.zero		2


//--------------------- .nv.info                  --------------------------
	.section	.nv.info,"",@"SHT_CUDA_INFO"
	.align	4


	//----- nvinfo : EIATTR_REGCOUNT
	.align		4
        /*0000*/ 	.byte	0x04, 0x2f
        /*0002*/ 	.short	(.L_1 - .L_0)
	.align		4
.L_0:
        /*0004*/ 	.word	index@(_Z9convolutePfiS_iiS_ii)
        /*0008*/ 	.word	0x00000017


	//----- nvinfo : EIATTR_FRAME_SIZE
	.align		4
.L_1:
        /*000c*/ 	.byte	0x04, 0x11
        /*000e*/ 	.short	(.L_3 - .L_2)
	.align		4
.L_2:
        /*0010*/ 	.word	index@(_Z9convolutePfiS_iiS_ii)
        /*0014*/ 	.word	0x00000000


	//----- nvinfo : EIATTR_MIN_STACK_SIZE
	.align		4
.L_3:
        /*0018*/ 	.byte	0x04, 0x12
        /*001a*/ 	.short	(.L_5 - .L_4)
	.align		4
.L_4:
        /*001c*/ 	.word	index@(_Z9convolutePfiS_iiS_ii)
        /*0020*/ 	.word	0x00000000
.L_5:


//--------------------- .nv.compat                --------------------------
	.section	.nv.compat,"",@"SHT_CUDA_COMPAT_INFO"
	.align	4
        /*0000*/ 	.byte	0x02, 0x09, 0x00, 0x00, 0x02, 0x02, 0x01, 0x00, 0x02, 0x05, 0x05, 0x00, 0x03, 0x07, 0x01, 0x01
        /*0010*/ 	.byte	0x02, 0x03, 0x00, 0x00, 0x02, 0x06, 0x01, 0x00, 0x04, 0x0b, 0x08, 0x00, 0x09, 0x00, 0x00, 0x00
        /*0020*/ 	.byte	0x00, 0x00, 0x00, 0x00


//--------------------- .nv.info._Z9convolutePfiS_iiS_ii --------------------------
	.section	.nv.info._Z9convolutePfiS_iiS_ii,"",@"SHT_CUDA_INFO"
	.sectionflags	@""
	.align	4


	//----- nvinfo : EIATTR_CUDA_API_VERSION
	.align		4
        /*0000*/ 	.byte	0x04, 0x37
        /*0002*/ 	.short	(.L_7 - .L_6)
.L_6:
        /*0004*/ 	.word	0x00000082


	//----- nvinfo : EIATTR_KPARAM_INFO
	.align		4
.L_7:
        /*0008*/ 	.byte	0x04, 0x17
        /*000a*/ 	.short	(.L_9 - .L_8)
.L_8:
        /*000c*/ 	.word	0x00000000
        /*0010*/ 	.short	0x0007
        /*0012*/ 	.short	0x002c
        /*0014*/ 	.byte	0x00, 0xf0, 0x11, 0x00


	//----- nvinfo : EIATTR_KPARAM_INFO
	.align		4
.L_9:
        /*0018*/ 	.byte	0x04, 0x17
        /*001a*/ 	.short	(.L_11 - .L_10)
.L_10:
        /*001c*/ 	.word	0x00000000
        /*0020*/ 	.short	0x0006
        /*0022*/ 	.short	0x0028
        /*0024*/ 	.byte	0x00, 0xf0, 0x11, 0x00


	//----- nvinfo : EIATTR_KPARAM_INFO
	.align		4
.L_11:
        /*0028*/ 	.byte	0x04, 0x17
        /*002a*/ 	.short	(.L_13 - .L_12)
.L_12:
        /*002c*/ 	.word	0x00000000
        /*0030*/ 	.short	0x0005
        /*0032*/ 	.short	0x0020
        /*0034*/ 	.byte	0x00, 0xf5, 0x21, 0x00


	//----- nvinfo : EIATTR_KPARAM_INFO
	.align		4
.L_13:
        /*0038*/ 	.byte	0x04, 0x17
        /*003a*/ 	.short	(.L_15 - .L_14)
.L_14:
        /*003c*/ 	.word	0x00000000
        /*0040*/ 	.short	0x0004
        /*0042*/ 	.short	0x001c
        /*0044*/ 	.byte	0x00, 0xf0, 0x11, 0x00


	//----- nvinfo : EIATTR_KPARAM_INFO
	.align		4
.L_15:
        /*0048*/ 	.byte	0x04, 0x17
        /*004a*/ 	.short	(.L_17 - .L_16)
.L_16:
        /*004c*/ 	.word	0x00000000
        /*0050*/ 	.short	0x0003
        /*0052*/ 	.short	0x0018
        /*0054*/ 	.byte	0x00, 0xf0, 0x11, 0x00


	//----- nvinfo : EIATTR_KPARAM_INFO
	.align		4
.L_17:
        /*0058*/ 	.byte	0x04, 0x17
        /*005a*/ 	.short	(.L_19 - .L_18)
.L_18:
        /*005c*/ 	.word	0x00000000
        /*0060*/ 	.short	0x0002
        /*0062*/ 	.short	0x0010
        /*0064*/ 	.byte	0x00, 0xf5, 0x21, 0x00


	//----- nvinfo : EIATTR_KPARAM_INFO
	.align		4
.L_19:
        /*0068*/ 	.byte	0x04, 0x17
        /*006a*/ 	.short	(.L_21 - .L_20)
.L_20:
        /*006c*/ 	.word	0x00000000
        /*0070*/ 	.short	0x0001
        /*0072*/ 	.short	0x0008
        /*0074*/ 	.byte	0x00, 0xf0, 0x11, 0x00


	//----- nvinfo : EIATTR_KPARAM_INFO
	.align		4
.L_21:
        /*0078*/ 	.byte	0x04, 0x17
        /*007a*/ 	.short	(.L_23 - .L_22)
.L_22:
        /*007c*/ 	.word	0x00000000
        /*0080*/ 	.short	0x0000
        /*0082*/ 	.short	0x0000
        /*0084*/ 	.byte	0x00, 0xf5, 0x21, 0x00


	//----- nvinfo : EIATTR_SPARSE_MMA_MASK
	.align		4
.L_23:
        /*0088*/ 	.byte	0x03, 0x50
        /*008a*/ 	.short	0x0000


	//----- nvinfo : EIATTR_MAXREG_COUNT
	.align		4
        /*008c*/ 	.byte	0x03, 0x1b
        /*008e*/ 	.short	0x00ff


	//----- nvinfo : EIATTR_MERCURY_ISA_VERSION
	.align		4
        /*0090*/ 	.byte	0x03, 0x5f
        /*0092*/ 	.short	0x0101


	//----- nvinfo : EIATTR_VRC_CTA_INIT_COUNT
	.align		4
        /*0094*/ 	.byte	0x02, 0x4a
	.zero		1
	.zero		1


	//----- nvinfo : EIATTR_EXIT_INSTR_OFFSETS
	.align		4
        /*0098*/ 	.byte	0x04, 0x1c
        /*009a*/ 	.short	(.L_25 - .L_24)


	//   ....[0]....
.L_24:
        /*009c*/ 	.word	0x000000c0


	//   ....[1]....
        /*00a0*/ 	.word	0x00000140


	//   ....[2]....
        /*00a4*/ 	.word	0x00000a20


	//----- nvinfo : EIATTR_CBANK_PARAM_SIZE
	.align		4
.L_25:
        /*00a8*/ 	.byte	0x03, 0x19
        /*00aa*/ 	.short	0x0030


	//----- nvinfo : EIATTR_PARAM_CBANK
	.align		4
        /*00ac*/ 	.byte	0x04, 0x0a
        /*00ae*/ 	.short	(.L_27 - .L_26)
	.align		4
.L_26:
        /*00b0*/ 	.word	index@(.nv.constant0._Z9convolutePfiS_iiS_ii)
        /*00b4*/ 	.short	0x0380
        /*00b6*/ 	.short	0x0030


	//----- nvinfo : EIATTR_SW_WAR
	.align		4
.L_27:
        /*00b8*/ 	.byte	0x04, 0x36
        /*00ba*/ 	.short	(.L_29 - .L_28)
.L_28:
        /*00bc*/ 	.word	0x00000008
.L_29:


//--------------------- .nv.callgraph             --------------------------
	.section	.nv.callgraph,"",@"SHT_CUDA_CALLGRAPH"
	.align	4
	.sectionentsize	8
	.align		4
        /*0000*/ 	.word	0x00000000
	.align		4
        /*0004*/ 	.word	0xffffffff
	.align		4
        /*0008*/ 	.word	0x00000000
	.align		4
        /*000c*/ 	.word	0xfffffffe
	.align		4
        /*0010*/ 	.word	0x00000000
	.align		4
        /*0014*/ 	.word	0xfffffffd
	.align		4
        /*0018*/ 	.word	0x00000000
	.align		4
        /*001c*/ 	.word	0xfffffffc


//--------------------- .text._Z9convolutePfiS_iiS_ii --------------------------
	.section	.text._Z9convolutePfiS_iiS_ii,"ax",@progbits
	.align	128
        .global         _Z9convolutePfiS_iiS_ii
        .type           _Z9convolutePfiS_iiS_ii,@function
        .size           _Z9convolutePfiS_iiS_ii,(.L_x_7 - _Z9convolutePfiS_iiS_ii)
        .other          _Z9convolutePfiS_iiS_ii,@"STO_CUDA_ENTRY STV_DEFAULT"
_Z9convolutePfiS_iiS_ii:
.text._Z9convolutePfiS_iiS_ii:
[----:B------:R-:W-:Y:S01]  /*0000*/  LDC R1, c[0x0][0x37c] ;  /* 0x0000df00ff017b82 */ /* 0x000fe20000000800 */
[----:B------:R-:W0:Y:S07]  /*0010*/  S2R R0, SR_TID.X ;  /* 0x0000000000007919 */ /* 0x000e2e0000002100 */
[----:B------:R-:W0:Y:S01]  /*0020*/  S2UR UR4, SR_CTAID.X ;  /* 0x00000000000479c3 */ /* 0x000e220000002500 */
[----:B------:R-:W1:Y:S01]  /*0030*/  LDCU.64 UR6, c[0x0][0x3a8] ;  /* 0x00007500ff0677ac */ /* 0x000e620008000a00 */
[----:B------:R-:W2:Y:S06]  /*0040*/  S2R R5, SR_TID.Y ;  /* 0x0000000000057919 */ /* 0x000eac0000002200 */
[----:B------:R-:W0:Y:S08]  /*0050*/  LDC R3, c[0x0][0x360] ;  /* 0x0000d800ff037b82 */ /* 0x000e300000000800 */
[----:B------:R-:W2:Y:S08]  /*0060*/  S2UR UR5, SR_CTAID.Y ;  /* 0x00000000000579c3 */ /* 0x000eb00000002600 */
[----:B------:R-:W2:Y:S01]  /*0070*/  LDC R2, c[0x0][0x364] ;  /* 0x0000d900ff027b82 */ /* 0x000ea20000000800 */
[----:B0-----:R-:W-:-:S05]  /*0080*/  IMAD R0, R3, UR4, R0 ;  /* 0x0000000403007c24 */ /* 0x001fca000f8e0200 */
[----:B-1----:R-:W-:Y:S01]  /*0090*/  ISETP.GE.AND P0, PT, R0, UR7, PT ;  /* 0x0000000700007c0c */ /* 0x002fe2000bf06270 */
[----:B--2---:R-:W-:-:S05]  /*00a0*/  IMAD R5, R2, UR5, R5 ;  /* 0x0000000502057c24 */ /* 0x004fca000f8e0205 */
[----:B------:R-:W-:-:S13]  /*00b0*/  ISETP.GE.OR P0, PT, R5, UR6, P0 ;  /* 0x0000000605007c0c */ /* 0x000fda0008706670 */
[----:B------:R-:W-:Y:S05]  /*00c0*/  @P0 EXIT ;  /* 0x000000000000094d */ /* 0x000fea0003800000 */
[----:B------:R-:W0:Y:S01]  /*00d0*/  LDC R6, c[0x0][0x388] ;  /* 0x0000e200ff067b82 */ /* 0x000e220000000800 */
[----:B------:R-:W1:Y:S01]  /*00e0*/  LDCU.64 UR10, c[0x0][0x358] ;  /* 0x00006b00ff0a77ac */ /* 0x000e620008000a00 */
[----:B------:R-:W-:-:S06]  /*00f0*/  IMAD R7, R5, UR7, R0 ;  /* 0x0000000705077c24 */ /* 0x000fcc000f8e0200 */
[----:B------:R-:W2:Y:S01]  /*0100*/  LDC.64 R2, c[0x0][0x3a0] ;  /* 0x0000e800ff027b82 */ /* 0x000ea20000000a00 */
[----:B0-----:R-:W-:Y:S01]  /*0110*/  ISETP.GE.AND P0, PT, R6, 0x1, PT ;  /* 0x000000010600780c */ /* 0x001fe20003f06270 */
[----:B--2---:R-:W-:-:S05]  /*0120*/  IMAD.WIDE R2, R7, 0x4, R2 ;  /* 0x0000000407027825 */ /* 0x004fca00078e0202 */
[----:B-1----:R0:W-:Y:S07]  /*0130*/  STG.E desc[UR10][R2.64], RZ ;  /* 0x000000ff02007986 */ /* 0x0021ee000c10190a */
[----:B------:R-:W-:Y:S05]  /*0140*/  @!P0 EXIT ;  /* 0x000000000000894d */ /* 0x000fea0003800000 */
[----:B------:R-:W1:Y:S01]  /*0150*/  LDCU.64 UR6, c[0x0][0x390] ;  /* 0x00007200ff0677ac */ /* 0x000e620008000a00 */
[----:B------:R-:W-:Y:S01]  /*0160*/  LOP3.LUT R16, R6, 0x7, RZ, 0xc0, !PT ;  /* 0x0000000706107812 */ /* 0x000fe200078ec0ff */
[----:B------:R-:W-:Y:S01]  /*0170*/  HFMA2 R9, -RZ, RZ, 0, 0 ;  /* 0x00000000ff097431 */ /* 0x000fe200000001ff */
[----:B------:R-:W-:Y:S02]  /*0180*/  UMOV UR4, URZ ;  /* 0x000000ff00047c82 */ /* 0x000fe40008000000 */
[----:B------:R-:W-:-:S04]  /*0190*/  IADD3 R4, PT, PT, R16, -0x1, RZ ;  /* 0xffffffff10047810 */ /* 0x000fc80007ffe0ff */
[----:B------:R-:W-:Y:S02]  /*01a0*/  ISETP.GE.U32.AND P0, PT, R4, 0x3, PT ;  /* 0x000000030400780c */ /* 0x000fe40003f06070 */
[C---:B------:R-:W-:Y:S02]  /*01b0*/  LOP3.LUT R4, R6.reuse, 0x7ffffff8, RZ, 0xc0, !PT ;  /* 0x7ffffff806047812 */ /* 0x040fe400078ec0ff */
[----:B------:R-:W-:-:S03]  /*01c0*/  LOP3.LUT R6, R6, 0x3, RZ, 0xc0, !PT ;  /* 0x0000000306067812 */ /* 0x000fc600078ec0ff */
[----:B------:R-:W-:Y:S01]  /*01d0*/  IMAD.MOV R7, RZ, RZ, -R4 ;  /* 0x000000ffff077224 */ /* 0x000fe200078e0a04 */
[----:B-1----:R-:W-:-:S04]  /*01e0*/  UIADD3 UR5, UP0, UPT, UR6, 0x10, URZ ;  /* 0x0000001006057890 */ /* 0x002fc8000ff1e0ff */
[----:B------:R-:W-:-:S12]  /*01f0*/  UIADD3.X UR8, UPT, UPT, URZ, UR7, URZ, UP0, !UPT ;  /* 0x00000007ff087290 */ /* 0x000fd800087fe4ff */
.L_x_5:
[----:B-1----:R-:W1:Y:S01]  /*0200*/  LDCU UR13, c[0x0][0x388] ;  /* 0x00007100ff0d77ac */ /* 0x002e620008000800 */
[----:B------:R-:W-:Y:S01]  /*0210*/  IADD3 R13, PT, PT, R5, UR4, RZ ;  /* 0x00000004050d7c10 */ /* 0x000fe2000fffe0ff */
[----:B------:R-:W-:Y:S01]  /*0220*/  IMAD.MOV.U32 R11, RZ, RZ, RZ ;  /* 0x000000ffff0b7224 */ /* 0x000fe200078e00ff */
[----:B--2---:R-:W2:Y:S01]  /*0230*/  LDCU UR6, c[0x0][0x398] ;  /* 0x00007300ff0677ac */ /* 0x004ea20008000800 */
[----:B-1----:R-:W-:Y:S02]  /*0240*/  UISETP.GE.U32.AND UP1, UPT, UR13, 0x8, UPT ;  /* 0x000000080d00788c */ /* 0x002fe4000bf26070 */
[----:B------:R-:W-:Y:S02]  /*0250*/  UIMAD UR12, UR4, UR13, URZ ;  /* 0x0000000d040c72a4 */ /* 0x000fe4000f8e02ff */
[----:B------:R-:W-:Y:S01]  /*0260*/  UIADD3 UR4, UPT, UPT, UR4, 0x1, URZ ;  /* 0x0000000104047890 */ /* 0x000fe2000fffe0ff */
[----:B--2---:R-:W-:-:S03]  /*0270*/  IMAD R8, R13, UR6, R0 ;  /* 0x000000060d087c24 */ /* 0x004fc6000f8e0200 */
[----:B------:R-:W-:Y:S01]  /*0280*/  UISETP.NE.AND UP0, UPT, UR4, UR13, UPT ;  /* 0x0000000d0400728c */ /* 0x000fe2000bf05270 */
[----:B---34-:R-:W-:Y:S10]  /*0290*/  BRA.U !UP1, `(.L_x_0) ;  /* 0x0000000109d07547 */ /* 0x018ff4000b800000 */
[----:B------:R-:W1:Y:S01]  /*02a0*/  LDCU.64 UR6, c[0x0][0x380] ;  /* 0x00007000ff0677ac */ /* 0x000e620008000a00 */
[----:B------:R-:W-:Y:S01]  /*02b0*/  MOV R15, R8 ;  /* 0x00000008000f7202 */ /* 0x000fe20000000f00 */
[----:B------:R-:W-:Y:S01]  /*02c0*/  IMAD.MOV.U32 R14, RZ, RZ, R7 ;  /* 0x000000ffff0e7224 */ /* 0x000fe200078e0007 */
[----:B-1----:R-:W-:-:S04]  /*02d0*/  UIMAD.WIDE.U32 UR6, UR12, 0x4, UR6 ;  /* 0x000000040c0678a5 */ /* 0x002fc8000f8e0006 */
[----:B------:R-:W-:-:S04]  /*02e0*/  UIADD3 UR9, UP1, UPT, UR6, 0x10, URZ ;  /* 0x0000001006097890 */ /* 0x000fc8000ff3e0ff */
[----:B------:R-:W-:Y:S02]  /*02f0*/  UIADD3.X UR6, UPT, UPT, URZ, UR7, URZ, UP1, !UPT ;  /* 0x00000007ff067290 */ /* 0x000fe40008ffe4ff */
[----:B------:R-:W-:-:S04]  /*0300*/  MOV R18, UR9 ;  /* 0x0000000900127c02 */ /* 0x000fc80008000f00 */
[----:B------:R-:W-:-:S07]  /*0310*/  MOV R19, UR6 ;  /* 0x0000000600137c02 */ /* 0x000fce0008000f00 */
.L_x_1:
[----:B------:R-:W-:Y:S01]  /*0320*/  MOV R13, UR8 ;  /* 0x00000008000d7c02 */ /* 0x000fe20008000f00 */
[----:B------:R-:W-:Y:S01]  /*0330*/  IMAD.U32 R12, RZ, RZ, UR5 ;  /* 0x00000005ff0c7e24 */ /* 0x000fe2000f8e00ff */
[----:B------:R-:W-:Y:S01]  /*0340*/  MOV R10, R18 ;  /* 0x00000012000a7202 */ /* 0x000fe20000000f00 */
[----:B------:R-:W-:Y:S02]  /*0350*/  IMAD.MOV.U32 R11, RZ, RZ, R19 ;  /* 0x000000ffff0b7224 */ /* 0x000fe400078e0013 */
[----:B------:R-:W-:-:S03]  /*0360*/  IMAD.WIDE R12, R15, 0x4, R12 ;  /* 0x000000040f0c7825 */ /* 0x000fc600078e020c */
[----:B------:R-:W2:Y:S04]  /*0370*/  LDG.E R18, desc[UR10][R10.64+-0x10] ;  /* 0xfffff00a0a127981 */ /* 0x000ea8000c1e1900 */
[----:B-1----:R-:W2:Y:S02]  /*0380*/  LDG.E R17, desc[UR10][R12.64+-0x10] ;  /* 0xfffff00a0c117981 */ /* 0x002ea4000c1e1900 */
[----:B--2---:R-:W-:-:S05]  /*0390*/  FFMA R17, R18, R17, R9 ;  /* 0x0000001112117223 */ /* 0x004fca0000000009 */
[----:B------:R1:W-:Y:S04]  /*03a0*/  STG.E desc[UR10][R2.64], R17 ;  /* 0x0000001102007986 */ /* 0x0003e8000c10190a */
[----:B------:R-:W2:Y:S04]  /*03b0*/  LDG.E R18, desc[UR10][R10.64+-0xc] ;  /* 0xfffff40a0a127981 */ /* 0x000ea8000c1e1900 */
[----:B------:R-:W2:Y:S02]  /*03c0*/  LDG.E R9, desc[UR10][R12.64+-0xc] ;  /* 0xfffff40a0c097981 */ /* 0x000ea4000c1e1900 */
[----:B--2---:R-:W-:-:S05]  /*03d0*/  FFMA R9, R18, R9, R17 ;  /* 0x0000000912097223 */ /* 0x004fca0000000011 */
[----:B------:R2:W-:Y:S04]  /*03e0*/  STG.E desc[UR10][R2.64], R9 ;  /* 0x0000000902007986 */ /* 0x0005e8000c10190a */
[----:B------:R-:W3:Y:S04]  /*03f0*/  LDG.E R18, desc[UR10][R10.64+-0x8] ;  /* 0xfffff80a0a127981 */ /* 0x000ee8000c1e1900 */
[----:B------:R-:W3:Y:S02]  /*0400*/  LDG.E R19, desc[UR10][R12.64+-0x8] ;  /* 0xfffff80a0c137981 */ /* 0x000ee4000c1e1900 */
[----:B---3--:R-:W-:-:S05]  /*0410*/  FFMA R19, R18, R19, R9 ;  /* 0x0000001312137223 */ /* 0x008fca0000000009 */
[----:B------:R3:W-:Y:S04]  /*0420*/  STG.E desc[UR10][R2.64], R19 ;  /* 0x0000001302007986 */ /* 0x0007e8000c10190a */
[----:B------:R-:W1:Y:S04]  /*0430*/  LDG.E R18, desc[UR10][R10.64+-0x4] ;  /* 0xfffffc0a0a127981 */ /* 0x000e68000c1e1900 */
[----:B------:R-:W1:Y:S02]  /*0440*/  LDG.E R20, desc[UR10][R12.64+-0x4] ;  /* 0xfffffc0a0c147981 */ /* 0x000e64000c1e1900 */
[----:B-1----:R-:W-:-:S05]  /*0450*/  FFMA R17, R18, R20, R19 ;  /* 0x0000001412117223 */ /* 0x002fca0000000013 */
        /* <DEDUP_REMOVED lines=10> */
[----:B------:R-:W1:Y:S01]  /*0500*/  LDG.E R20, desc[UR10][R12.64+0x8] ;  /* 0x0000080a0c147981 */ /* 0x000e62000c1e1900 */
[----:B------:R-:W-:Y:S01]  /*0510*/  IADD3 R14, PT, PT, R14, 0x8, RZ ;  /* 0x000000080e0e7810 */ /* 0x000fe20007ffe0ff */
[----:B-1----:R-:W-:-:S05]  /*0520*/  FFMA R17, R18, R20, R19 ;  /* 0x0000001412117223 */ /* 0x002fca0000000013 */
[----:B------:R1:W-:Y:S04]  /*0530*/  STG.E desc[UR10][R2.64], R17 ;  /* 0x0000001102007986 */ /* 0x0003e8000c10190a */
[----:B------:R-:W2:Y:S04]  /*0540*/  LDG.E R20, desc[UR10][R12.64+0xc] ;  /* 0x00000c0a0c147981 */ /* 0x000ea8000c1e1900 */
[----:B------:R-:W2:Y:S01]  /*0550*/  LDG.E R18, desc[UR10][R10.64+0xc] ;  /* 0x00000c0a0a127981 */ /* 0x000ea2000c1e1900 */
[----:B------:R-:W-:Y:S01]  /*0560*/  ISETP.NE.AND P1, PT, R14, RZ, PT ;  /* 0x000000ff0e00720c */ /* 0x000fe20003f25270 */
[----:B------:R-:W-:-:S02]  /*0570*/  VIADD R15, R15, 0x8 ;  /* 0x000000080f0f7836 */ /* 0x000fc40000000000 */
[----:B--2---:R-:W-:Y:S01]  /*0580*/  FFMA R9, R18, R20, R17 ;  /* 0x0000001412097223 */ /* 0x004fe20000000011 */
[----:B------:R-:W-:-:S04]  /*0590*/  IADD3 R18, P2, PT, R10, 0x20, RZ ;  /* 0x000000200a127810 */ /* 0x000fc80007f5e0ff */
[----:B------:R1:W-:Y:S01]  /*05a0*/  STG.E desc[UR10][R2.64], R9 ;  /* 0x0000000902007986 */ /* 0x0003e2000c10190a */
[----:B---3--:R-:W-:-:S04]  /*05b0*/  IADD3.X R19, PT, PT, RZ, R11, RZ, P2, !PT ;  /* 0x0000000bff137210 */ /* 0x008fc800017fe4ff */
[----:B------:R-:W-:Y:S05]  /*05c0*/  @P1 BRA `(.L_x_1) ;  /* 0xfffffffc00541947 */ /* 0x000fea000383ffff */
[----:B------:R-:W-:-:S07]  /*05d0*/  MOV R11, R4 ;  /* 0x00000004000b7202 */ /* 0x000fce0000000f00 */
.L_x_0:
[----:B------:R-:W-:-:S13]  /*05e0*/  ISETP.NE.AND P1, PT, R16, RZ, PT ;  /* 0x000000ff1000720c */ /* 0x000fda0003f25270 */
[----:B------:R-:W-:Y:S05]  /*05f0*/  @!P1 BRA `(.L_x_2) ;  /* 0x0000000400049947 */ /* 0x000fea0003800000 */
[----:B------:R-:W-:Y:S01]  /*0600*/  ISETP.NE.AND P1, PT, R6, RZ, PT ;  /* 0x000000ff0600720c */ /* 0x000fe20003f25270 */
[----:B------:R-:W-:-:S12]  /*0610*/  @!P0 BRA `(.L_x_3) ;  /* 0x0000000000708947 */ /* 0x000fd80003800000 */
[----:B------:R-:W2:Y:S01]  /*0620*/  LDC.64 R18, c[0x0][0x380] ;  /* 0x0000e000ff127b82 */ /* 0x000ea20000000a00 */
[----:B------:R-:W-:Y:S01]  /*0630*/  IADD3 R15, PT, PT, R11, UR12, RZ ;  /* 0x0000000c0b0f7c10 */ /* 0x000fe2000fffe0ff */
[----:B-1----:R-:W-:-:S06]  /*0640*/  IMAD.IADD R17, R8, 0x1, R11 ;  /* 0x0000000108117824 */ /* 0x002fcc00078e020b */
[----:B------:R-:W1:Y:S01]  /*0650*/  LDC.64 R12, c[0x0][0x390] ;  /* 0x0000e400ff0c7b82 */ /* 0x000e620000000a00 */
[----:B--2---:R-:W-:-:S07]  /*0660*/  IMAD.WIDE.U32 R18, R15, 0x4, R18 ;  /* 0x000000040f127825 */ /* 0x004fce00078e0012 */
[----:B------:R-:W2:Y:S01]  /*0670*/  LDC.64 R14, c[0x0][0x380] ;  /* 0x0000e000ff0e7b82 */ /* 0x000ea20000000a00 */
[----:B------:R-:W3:Y:S01]  /*0680*/  LDG.E R18, desc[UR10][R18.64] ;  /* 0x0000000a12127981 */ /* 0x000ee2000c1e1900 */
[----:B-1----:R-:W-:-:S05]  /*0690*/  IMAD.WIDE R12, R17, 0x4, R12 ;  /* 0x00000004110c7825 */ /* 0x002fca00078e020c */
[----:B------:R-:W3:Y:S01]  /*06a0*/  LDG.E R10, desc[UR10][R12.64] ;  /* 0x0000000a0c0a7981 */ /* 0x000ee2000c1e1900 */
[----:B------:R-:W-:-:S04]  /*06b0*/  IADD3 R17, P2, PT, R11, UR12, RZ ;  /* 0x0000000c0b117c10 */ /* 0x000fc8000ff5e0ff */
[----:B------:R-:W-:Y:S02]  /*06c0*/  IADD3.X R20, PT, PT, RZ, RZ, RZ, P2, !PT ;  /* 0x000000ffff147210 */ /* 0x000fe400017fe4ff */
[----:B--2---:R-:W-:-:S04]  /*06d0*/  LEA R14, P2, R17, R14, 0x2 ;  /* 0x0000000e110e7211 */ /* 0x004fc800078410ff */
[----:B------:R-:W-:Y:S01]  /*06e0*/  LEA.HI.X R15, R17, R15, R20, 0x2, P2 ;  /* 0x0000000f110f7211 */ /* 0x000fe200010f1414 */
[----:B---3--:R-:W-:-:S05]  /*06f0*/  FFMA R9, R18, R10, R9 ;  /* 0x0000000a12097223 */ /* 0x008fca0000000009 */
        /* <DEDUP_REMOVED lines=13> */
[----:B------:R2:W-:Y:S02]  /*07d0*/  STG.E desc[UR10][R2.64], R9 ;  /* 0x0000000902007986 */ /* 0x0005e4000c10190a */
.L_x_3:
[----:B------:R-:W-:Y:S05]  /*07e0*/  @!P1 BRA `(.L_x_2) ;  /* 0x0000000000889947 */ /* 0x000fea0003800000 */
[----:B------:R-:W-:Y:S01]  /*07f0*/  ISETP.NE.AND P1, PT, R6, 0x1, PT ;  /* 0x000000010600780c */ /* 0x000fe20003f25270 */
[----:B------:R-:W-:-:S12]  /*0800*/  ULOP3.LUT UP1, URZ, UR13, 0x1, URZ, 0xc0, !UPT ;  /* 0x000000010dff7892 */ /* 0x000fd8000f82c0ff */
[----:B------:R-:W-:Y:S05]  /*0810*/  @!P1 BRA `(.L_x_4) ;  /* 0x0000000000509947 */ /* 0x000fea0003800000 */
[----:B------:R-:W3:Y:S01]  /*0820*/  LDC.64 R14, c[0x0][0x380] ;  /* 0x0000e000ff0e7b82 */ /* 0x000ee20000000a00 */
[----:B--2---:R-:W-:Y:S01]  /*0830*/  VIADD R19, R11, UR12 ;  /* 0x0000000c0b137c36 */ /* 0x004fe20008000000 */
[----:B-1----:R-:W-:-:S06]  /*0840*/  IADD3 R17, PT, PT, R8, R11, RZ ;  /* 0x0000000b08117210 */ /* 0x002fcc0007ffe0ff */
[----:B------:R-:W1:Y:S01]  /*0850*/  LDC.64 R12, c[0x0][0x390] ;  /* 0x0000e400ff0c7b82 */ /* 0x000e620000000a00 */
[----:B---3--:R-:W-:-:S07]  /*0860*/  IMAD.WIDE.U32 R18, R19, 0x4, R14 ;  /* 0x0000000413127825 */ /* 0x008fce00078e000e */
        /* <DEDUP_REMOVED lines=11> */
[----:B------:R-:W2:Y:S01]  /*0920*/  LDG.E R9, desc[UR10][R12.64+0x4] ;  /* 0x0000040a0c097981 */ /* 0x000ea2000c1e1900 */
[----:B------:R-:W-:Y:S02]  /*0930*/  VIADD R11, R11, 0x2 ;  /* 0x000000020b0b7836 */ /* 0x000fe40000000000 */
[----:B--2---:R-:W-:-:S05]  /*0940*/  FFMA R9, R14, R9, R17 ;  /* 0x000000090e097223 */ /* 0x004fca0000000011 */
[----:B------:R3:W-:Y:S02]  /*0950*/  STG.E desc[UR10][R2.64], R9 ;  /* 0x0000000902007986 */ /* 0x0007e4000c10190a */
.L_x_4:
[----:B------:R-:W-:Y:S05]  /*0960*/  BRA.U !UP1, `(.L_x_2) ;  /* 0x0000000109287547 */ /* 0x000fea000b800000 */
[----:B------:R-:W4:Y:S01]  /*0970*/  LDC.64 R14, c[0x0][0x380] ;  /* 0x0000e000ff0e7b82 */ /* 0x000f220000000a00 */
[----:B-123--:R-:W-:Y:S02]  /*0980*/  IADD3 R17, PT, PT, R11, UR12, RZ ;  /* 0x0000000c0b117c10 */ /* 0x00efe4000fffe0ff */
[----:B------:R-:W-:-:S05]  /*0990*/  IADD3 R19, PT, PT, R8, R11, RZ ;  /* 0x0000000b08137210 */ /* 0x000fca0007ffe0ff */
[----:B------:R-:W1:Y:S01]  /*09a0*/  LDC.64 R12, c[0x0][0x390] ;  /* 0x0000e400ff0c7b82 */ /* 0x000e620000000a00 */
[----:B----4-:R-:W-:-:S06]  /*09b0*/  IMAD.WIDE.U32 R10, R17, 0x4, R14 ;  /* 0x00000004110a7825 */ /* 0x010fcc00078e000e */
[----:B------:R-:W2:Y:S01]  /*09c0*/  LDG.E R10, desc[UR10][R10.64] ;  /* 0x0000000a0a0a7981 */ /* 0x000ea2000c1e1900 */
[----:B-1----:R-:W-:-:S06]  /*09d0*/  IMAD.WIDE R12, R19, 0x4, R12 ;  /* 0x00000004130c7825 */ /* 0x002fcc00078e020c */
[----:B------:R-:W2:Y:S02]  /*09e0*/  LDG.E R12, desc[UR10][R12.64] ;  /* 0x0000000a0c0c7981 */ /* 0x000ea4000c1e1900 */
[----:B--2---:R-:W-:-:S05]  /*09f0*/  FFMA R9, R10, R12, R9 ;  /* 0x0000000c0a097223 */ /* 0x004fca0000000009 */
[----:B------:R4:W-:Y:S02]  /*0a00*/  STG.E desc[UR10][R2.64], R9 ;  /* 0x0000000902007986 */ /* 0x0009e4000c10190a */
.L_x_2:
[----:B------:R-:W-:Y:S05]  /*0a10*/  BRA.U UP0, `(.L_x_5) ;  /* 0xfffffff500f87547 */ /* 0x000fea000b83ffff */
[----:B------:R-:W-:Y:S05]  /*0a20*/  EXIT ;  /* 0x000000000000794d */ /* 0x000fea0003800000 */
.L_x_6:
[----:B------:R-:W-:-:S00]  /*0a30*/  BRA `(.L_x_6) ;  /* 0xfffffffc00fc7947 */ /* 0x000fc0000383ffff */
[----:B------:R-:W-:-:S00]  /*0a40*/  NOP ;  /* 0x0000000000007918 */ /* 0x000fc00000000000 */
        /* <DEDUP_REMOVED lines=11> */
.L_x_7:


//--------------------- .nv.shared.reserved.0     --------------------------
	.section	.nv.shared.reserved.0,"aw",@nobits
	.weak		__nv_reservedSMEM_offset_0_alias
	.size		__nv_reservedSMEM_offset_0_alias, 0, 64
	.other		__nv_reservedSMEM_offset_0_alias,@"STO_CUDA_RESERVED_SHARED STV_DEFAULT"
__nv_reservedSMEM_offset_0_alias:
	.zero		0
	.zero		64


//--------------------- .nv.constant0._Z9convolutePfiS_iiS_ii --------------------------
	.section	.nv.constant0._Z9convolutePfiS_iiS_ii,"a",@progbits
	.sectionflags	@""
	.align	4
.nv.constant0._Z9convolutePfiS_iiS_ii:
	.zero		944


//--------------------- SYMBOLS --------------------------

	.type		.nv.reservedSmem.offset0,@object
	.size		.nv.reservedSmem.offset0,0x4
